//
// Generated by NVIDIA NVVM Compiler
//
// Compiler Build ID: CL-36424714
// Cuda compilation tools, release 13.0, V13.0.88
// Based on NVVM 20.0.0
//

.version 9.0
.target sm_100
.address_size 64

	// .globl	_Z9addKernelPiPKiS1_

.visible .entry _Z9addKernelPiPKiS1_(
	.param .u64 .ptr .align 1 _Z9addKernelPiPKiS1__param_0,
	.param .u64 .ptr .align 1 _Z9addKernelPiPKiS1__param_1,
	.param .u64 .ptr .align 1 _Z9addKernelPiPKiS1__param_2
)
{
	.reg .b32 	%r<5>;
	.reg .b64 	%rd<11>;

	ld.param.u64 	%rd1, [_Z9addKernelPiPKiS1__param_0];
	ld.param.u64 	%rd2, [_Z9addKernelPiPKiS1__param_1];
	ld.param.u64 	%rd3, [_Z9addKernelPiPKiS1__param_2];
	cvta.to.global.u64 	%rd4, %rd1;
	cvta.to.global.u64 	%rd5, %rd3;
	cvta.to.global.u64 	%rd6, %rd2;
	mov.u32 	%r1, %tid.x;
	mul.wide.u32 	%rd7, %r1, 4;
	add.s64 	%rd8, %rd6, %rd7;
	ld.global.u32 	%r2, [%rd8];
	add.s64 	%rd9, %rd5, %rd7;
	ld.global.u32 	%r3, [%rd9];
	add.s32 	%r4, %r3, %r2;
	add.s64 	%rd10, %rd4, %rd7;
	st.global.u32 	[%rd10], %r4;
	ret;

}
	// .globl	_Z10vector_addPdS_S_
.visible .entry _Z10vector_addPdS_S_(
	.param .u64 .ptr .align 1 _Z10vector_addPdS_S__param_0,
	.param .u64 .ptr .align 1 _Z10vector_addPdS_S__param_1,
	.param .u64 .ptr .align 1 _Z10vector_addPdS_S__param_2
)
{
	.reg .pred 	%p<3>;
	.reg .b32 	%r<13>;
	.reg .b64 	%rd<11>;
	.reg .b64 	%fd<65>;

	ld.param.u64 	%rd4, [_Z10vector_addPdS_S__param_0];
	ld.param.u64 	%rd5, [_Z10vector_addPdS_S__param_1];
	ld.param.u64 	%rd6, [_Z10vector_addPdS_S__param_2];
	cvta.to.global.u64 	%rd7, %rd6;
	cvta.to.global.u64 	%rd8, %rd5;
	cvta.to.global.u64 	%rd9, %rd4;
	mov.u32 	%r6, %ctaid.x;
	mov.u32 	%r7, %ntid.x;
	mov.u32 	%r8, %tid.x;
	mad.lo.s32 	%r9, %r6, %r7, %r8;
	mul.wide.s32 	%rd10, %r9, 8;
	add.s64 	%rd1, %rd9, %rd10;
	add.s64 	%rd2, %rd8, %rd10;
	add.s64 	%rd3, %rd7, %rd10;
	mov.b32 	%r11, 0;
$L__BB1_1:
	mov.b32 	%r12, 0;
$L__BB1_2:
	ld.global.f64 	%fd1, [%rd1];
	ld.global.f64 	%fd2, [%rd2];
	mul.f64 	%fd3, %fd2, %fd2;
	fma.rn.f64 	%fd4, %fd1, %fd1, %fd3;
	st.global.f64 	[%rd3], %fd4;
	ld.global.f64 	%fd5, [%rd1];
	ld.global.f64 	%fd6, [%rd2];
	mul.f64 	%fd7, %fd6, %fd6;
	fma.rn.f64 	%fd8, %fd5, %fd5, %fd7;
	st.global.f64 	[%rd3], %fd8;
	ld.global.f64 	%fd9, [%rd1];
	ld.global.f64 	%fd10, [%rd2];
	mul.f64 	%fd11, %fd10, %fd10;
	fma.rn.f64 	%fd12, %fd9, %fd9, %fd11;
	st.global.f64 	[%rd3], %fd12;
	ld.global.f64 	%fd13, [%rd1];
	ld.global.f64 	%fd14, [%rd2];
	mul.f64 	%fd15, %fd14, %fd14;
	fma.rn.f64 	%fd16, %fd13, %fd13, %fd15;
	st.global.f64 	[%rd3], %fd16;
	ld.global.f64 	%fd17, [%rd1];
	ld.global.f64 	%fd18, [%rd2];
	mul.f64 	%fd19, %fd18, %fd18;
	fma.rn.f64 	%fd20, %fd17, %fd17, %fd19;
	st.global.f64 	[%rd3], %fd20;
	ld.global.f64 	%fd21, [%rd1];
	ld.global.f64 	%fd22, [%rd2];
	mul.f64 	%fd23, %fd22, %fd22;
	fma.rn.f64 	%fd24, %fd21, %fd21, %fd23;
	st.global.f64 	[%rd3], %fd24;
	ld.global.f64 	%fd25, [%rd1];
	ld.global.f64 	%fd26, [%rd2];
	mul.f64 	%fd27, %fd26, %fd26;
	fma.rn.f64 	%fd28, %fd25, %fd25, %fd27;
	st.global.f64 	[%rd3], %fd28;
	ld.global.f64 	%fd29, [%rd1];
	ld.global.f64 	%fd30, [%rd2];
	mul.f64 	%fd31, %fd30, %fd30;
	fma.rn.f64 	%fd32, %fd29, %fd29, %fd31;
	st.global.f64 	[%rd3], %fd32;
	ld.global.f64 	%fd33, [%rd1];
	ld.global.f64 	%fd34, [%rd2];
	mul.f64 	%fd35, %fd34, %fd34;
	fma.rn.f64 	%fd36, %fd33, %fd33, %fd35;
	st.global.f64 	[%rd3], %fd36;
	ld.global.f64 	%fd37, [%rd1];
	ld.global.f64 	%fd38, [%rd2];
	mul.f64 	%fd39, %fd38, %fd38;
	fma.rn.f64 	%fd40, %fd37, %fd37, %fd39;
	st.global.f64 	[%rd3], %fd40;
	ld.global.f64 	%fd41, [%rd1];
	ld.global.f64 	%fd42, [%rd2];
	mul.f64 	%fd43, %fd42, %fd42;
	fma.rn.f64 	%fd44, %fd41, %fd41, %fd43;
	st.global.f64 	[%rd3], %fd44;
	ld.global.f64 	%fd45, [%rd1];
	ld.global.f64 	%fd46, [%rd2];
	mul.f64 	%fd47, %fd46, %fd46;
	fma.rn.f64 	%fd48, %fd45, %fd45, %fd47;
	st.global.f64 	[%rd3], %fd48;
	ld.global.f64 	%fd49, [%rd1];
	ld.global.f64 	%fd50, [%rd2];
	mul.f64 	%fd51, %fd50, %fd50;
	fma.rn.f64 	%fd52, %fd49, %fd49, %fd51;
	st.global.f64 	[%rd3], %fd52;
	ld.global.f64 	%fd53, [%rd1];
	ld.global.f64 	%fd54, [%rd2];
	mul.f64 	%fd55, %fd54, %fd54;
	fma.rn.f64 	%fd56, %fd53, %fd53, %fd55;
	st.global.f64 	[%rd3], %fd56;
	ld.global.f64 	%fd57, [%rd1];
	ld.global.f64 	%fd58, [%rd2];
	mul.f64 	%fd59, %fd58, %fd58;
	fma.rn.f64 	%fd60, %fd57, %fd57, %fd59;
	st.global.f64 	[%rd3], %fd60;
	ld.global.f64 	%fd61, [%rd1];
	ld.global.f64 	%fd62, [%rd2];
	mul.f64 	%fd63, %fd62, %fd62;
	fma.rn.f64 	%fd64, %fd61, %fd61, %fd63;
	st.global.f64 	[%rd3], %fd64;
	add.s32 	%r12, %r12, 16;
	setp.ne.s32 	%p1, %r12, 10000;
	@%p1 bra 	$L__BB1_2;
	add.s32 	%r11, %r11, 1;
	setp.ne.s32 	%p2, %r11, 10;
	@%p2 bra 	$L__BB1_1;
	ret;

}


// ===== COMPILED SASS (sm_100) =====

	.target	sm_100

	.elftype	@"ET_EXEC"


//--------------------- .note.nv.tkinfo           --------------------------
	.section	.note.nv.tkinfo,"",@"SHT_NOTE"
	.sectionflags	@"SHF_NOTE_NV_TKINFO"
	.tkinfo
        /*0018*/ 	.word	0x00000002
        /*0030*/ 	.string	""
        /*0030*/ 	.string	"ptxas"
        /*0030*/ 	.string	"Cuda compilation tools, release 13.0, V13.0.88"
        /*0030*/ 	.string	"Build cuda_13.0.r13.0/compiler.36424714_0"
        /*0030*/ 	.string	"-arch sm_100 -m 64 "



//--------------------- .note.nv.cuinfo           --------------------------
	.section	.note.nv.cuinfo,"",@"SHT_NOTE"
	.sectionflags	@"SHF_NOTE_NV_CUINFO"
        /*0018*/ 	.short	0x0002
        /*001a*/ 	.short	0x0064
        /*001c*/ 	.short	0x0082
	.zero		2


//--------------------- .nv.info                  --------------------------
	.section	.nv.info,"",@"SHT_CUDA_INFO"
	.align	4


	//----- nvinfo : EIATTR_REGCOUNT
	.align		4
        /*0000*/ 	.byte	0x04, 0x2f
        /*0002*/ 	.short	(.L_1 - .L_0)
	.align		4
.L_0:
        /*0004*/ 	.word	index@(_Z9addKernelPiPKiS1_)
        /*0008*/ 	.word	0x0000000c


	//----- nvinfo : EIATTR_FRAME_SIZE
	.align		4
.L_1:
        /*000c*/ 	.byte	0x04, 0x11
        /*000e*/ 	.short	(.L_3 - .L_2)
	.align		4
.L_2:
        /*0010*/ 	.word	index@(_Z9addKernelPiPKiS1_)
        /*0014*/ 	.word	0x00000000


	//----- nvinfo : EIATTR_REGCOUNT
	.align		4
.L_3:
        /*0018*/ 	.byte	0x04, 0x2f
        /*001a*/ 	.short	(.L_5 - .L_4)
	.align		4
.L_4:
        /*001c*/ 	.word	index@(_Z10vector_addPdS_S_)
        /*0020*/ 	.word	0x00000012


	//----- nvinfo : EIATTR_FRAME_SIZE
	.align		4
.L_5:
        /*0024*/ 	.byte	0x04, 0x11
        /*0026*/ 	.short	(.L_7 - .L_6)
	.align		4
.L_6:
        /*0028*/ 	.word	index@(_Z10vector_addPdS_S_)
        /*002c*/ 	.word	0x00000000


	//----- nvinfo : EIATTR_MIN_STACK_SIZE
	.align		4
.L_7:
        /*0030*/ 	.byte	0x04, 0x12
        /*0032*/ 	.short	(.L_9 - .L_8)
	.align		4
.L_8:
        /*0034*/ 	.word	index@(_Z10vector_addPdS_S_)
        /*0038*/ 	.word	0x00000000


	//----- nvinfo : EIATTR_MIN_STACK_SIZE
	.align		4
.L_9:
        /*003c*/ 	.byte	0x04, 0x12
        /*003e*/ 	.short	(.L_11 - .L_10)
	.align		4
.L_10:
        /*0040*/ 	.word	index@(_Z9addKernelPiPKiS1_)
        /*0044*/ 	.word	0x00000000
.L_11:


//--------------------- .nv.compat                --------------------------
	.section	.nv.compat,"",@"SHT_CUDA_COMPAT_INFO"
	.align	4
        /*0000*/ 	.byte	0x02, 0x09, 0x00, 0x00, 0x02, 0x02, 0x01, 0x00, 0x02, 0x05, 0x05, 0x00, 0x03, 0x07, 0x01, 0x01
        /*0010*/ 	.byte	0x02, 0x03, 0x00, 0x00, 0x02, 0x06, 0x01, 0x00, 0x04, 0x0b, 0x08, 0x00, 0x01, 0x00, 0x00, 0x00
        /*0020*/ 	.byte	0x00, 0x00, 0x00, 0x00


//--------------------- .nv.info._Z10vector_addPdS_S_ --------------------------
	.section	.nv.info._Z10vector_addPdS_S_,"",@"SHT_CUDA_INFO"
	.sectionflags	@""
	.align	4


	//----- nvinfo : EIATTR_CUDA_API_VERSION
	.align		4
        /*0000*/ 	.byte	0x04, 0x37
        /*0002*/ 	.short	(.L_13 - .L_12)
.L_12:
        /*0004*/ 	.word	0x00000082


	//----- nvinfo : EIATTR_KPARAM_INFO
	.align		4
.L_13:
        /*0008*/ 	.byte	0x04, 0x17
        /*000a*/ 	.short	(.L_15 - .L_14)
.L_14:
        /*000c*/ 	.word	0x00000000
        /*0010*/ 	.short	0x0002
        /*0012*/ 	.short	0x0010
        /*0014*/ 	.byte	0x00, 0xf5, 0x21, 0x00


	//----- nvinfo : EIATTR_KPARAM_INFO
	.align		4
.L_15:
        /*0018*/ 	.byte	0x04, 0x17
        /*001a*/ 	.short	(.L_17 - .L_16)
.L_16:
        /*001c*/ 	.word	0x00000000
        /*0020*/ 	.short	0x0001
        /*0022*/ 	.short	0x0008
        /*0024*/ 	.byte	0x00, 0xf5, 0x21, 0x00


	//----- nvinfo : EIATTR_KPARAM_INFO
	.align		4
.L_17:
        /*0028*/ 	.byte	0x04, 0x17
        /*002a*/ 	.short	(.L_19 - .L_18)
.L_18:
        /*002c*/ 	.word	0x00000000
        /*0030*/ 	.short	0x0000
        /*0032*/ 	.short	0x0000
        /*0034*/ 	.byte	0x00, 0xf5, 0x21, 0x00


	//----- nvinfo : EIATTR_SPARSE_MMA_MASK
	.align		4
.L_19:
        /*0038*/ 	.byte	0x03, 0x50
        /*003a*/ 	.short	0x0000


	//----- nvinfo : EIATTR_MAXREG_COUNT
	.align		4
        /*003c*/ 	.byte	0x03, 0x1b
        /*003e*/ 	.short	0x00ff


	//----- nvinfo : EIATTR_MERCURY_ISA_VERSION
	.align		4
        /*0040*/ 	.byte	0x03, 0x5f
        /*0042*/ 	.short	0x0101


	//----- nvinfo : EIATTR_VRC_CTA_INIT_COUNT
	.align		4
        /*0044*/ 	.byte	0x02, 0x4a
	.zero		1
	.zero		1


	//----- nvinfo : EIATTR_EXIT_INSTR_OFFSETS
	.align		4
        /*0048*/ 	.byte	0x04, 0x1c
        /*004a*/ 	.short	(.L_21 - .L_20)


	//   ....[0]....
.L_20:
        /*004c*/ 	.word	0x00000640


	//----- nvinfo : EIATTR_CBANK_PARAM_SIZE
	.align		4
.L_21:
        /*0050*/ 	.byte	0x03, 0x19
        /*0052*/ 	.short	0x0018


	//----- nvinfo : EIATTR_PARAM_CBANK
	.align		4
        /*0054*/ 	.byte	0x04, 0x0a
        /*0056*/ 	.short	(.L_23 - .L_22)
	.align		4
.L_22:
        /*0058*/ 	.word	index@(.nv.constant0._Z10vector_addPdS_S_)
        /*005c*/ 	.short	0x0380
        /*005e*/ 	.short	0x0018


	//----- nvinfo : EIATTR_SW_WAR
	.align		4
.L_23:
        /*0060*/ 	.byte	0x04, 0x36
        /*0062*/ 	.short	(.L_25 - .L_24)
.L_24:
        /*0064*/ 	.word	0x00000008
.L_25:


//--------------------- .nv.info._Z9addKernelPiPKiS1_ --------------------------
	.section	.nv.info._Z9addKernelPiPKiS1_,"",@"SHT_CUDA_INFO"
	.sectionflags	@""
	.align	4


	//----- nvinfo : EIATTR_CUDA_API_VERSION
	.align		4
        /*0000*/ 	.byte	0x04, 0x37
        /*0002*/ 	.short	(.L_27 - .L_26)
.L_26:
        /*0004*/ 	.word	0x00000082


	//----- nvinfo : EIATTR_KPARAM_INFO
	.align		4
.L_27:
        /*0008*/ 	.byte	0x04, 0x17
        /*000a*/ 	.short	(.L_29 - .L_28)
.L_28:
        /*000c*/ 	.word	0x00000000
        /*0010*/ 	.short	0x0002
        /*0012*/ 	.short	0x0010
        /*0014*/ 	.byte	0x00, 0xf5, 0x21, 0x00


	//----- nvinfo : EIATTR_KPARAM_INFO
	.align		4
.L_29:
        /*0018*/ 	.byte	0x04, 0x17
        /*001a*/ 	.short	(.L_31 - .L_30)
.L_30:
        /*001c*/ 	.word	0x00000000
        /*0020*/ 	.short	0x0001
        /*0022*/ 	.short	0x0008
        /*0024*/ 	.byte	0x00, 0xf5, 0x21, 0x00


	//----- nvinfo : EIATTR_KPARAM_INFO
	.align		4
.L_31:
        /*0028*/ 	.byte	0x04, 0x17
        /*002a*/ 	.short	(.L_33 - .L_32)
.L_32:
        /*002c*/ 	.word	0x00000000
        /*0030*/ 	.short	0x0000
        /*0032*/ 	.short	0x0000
        /*0034*/ 	.byte	0x00, 0xf5, 0x21, 0x00


	//----- nvinfo : EIATTR_SPARSE_MMA_MASK
	.align		4
.L_33:
        /*0038*/ 	.byte	0x03, 0x50
        /*003a*/ 	.short	0x0000


	//----- nvinfo : EIATTR_MAXREG_COUNT
	.align		4
        /*003c*/ 	.byte	0x03, 0x1b
        /*003e*/ 	.short	0x00ff


	//----- nvinfo : EIATTR_MERCURY_ISA_VERSION
	.align		4
        /*0040*/ 	.byte	0x03, 0x5f
        /*0042*/ 	.short	0x0101


	//----- nvinfo : EIATTR_VRC_CTA_INIT_COUNT
	.align		4
        /*0044*/ 	.byte	0x02, 0x4a
	.zero		1
	.zero		1


	//----- nvinfo : EIATTR_EXIT_INSTR_OFFSETS
	.align		4
        /*0048*/ 	.byte	0x04, 0x1c
        /*004a*/ 	.short	(.L_35 - .L_34)


	//   ....[0]....
.L_34:
        /*004c*/ 	.word	0x000000d0


	//----- nvinfo : EIATTR_CBANK_PARAM_SIZE
	.align		4
.L_35:
        /*0050*/ 	.byte	0x03, 0x19
        /*0052*/ 	.short	0x0018


	//----- nvinfo : EIATTR_PARAM_CBANK
	.align		4
        /*0054*/ 	.byte	0x04, 0x0a
        /*0056*/ 	.short	(.L_37 - .L_36)
	.align		4
.L_36:
        /*0058*/ 	.word	index@(.nv.constant0._Z9addKernelPiPKiS1_)
        /*005c*/ 	.short	0x0380
        /*005e*/ 	.short	0x0018


	//----- nvinfo : EIATTR_SW_WAR
	.align		4
.L_37:
        /*0060*/ 	.byte	0x04, 0x36
        /*0062*/ 	.short	(.L_39 - .L_38)
.L_38:
        /*0064*/ 	.word	0x00000008
.L_39:


//--------------------- .nv.callgraph             --------------------------
	.section	.nv.callgraph,"",@"SHT_CUDA_CALLGRAPH"
	.align	4
	.sectionentsize	8
	.align		4
        /*0000*/ 	.word	0x00000000
	.align		4
        /*0004*/ 	.word	0xffffffff
	.align		4
        /*0008*/ 	.word	0x00000000
	.align		4
        /*000c*/ 	.word	0xfffffffe
	.align		4
        /*0010*/ 	.word	0x00000000
	.align		4
        /*0014*/ 	.word	0xfffffffd
	.align		4
        /*0018*/ 	.word	0x00000000
	.align		4
        /*001c*/ 	.word	0xfffffffc


//--------------------- .text._Z10vector_addPdS_S_ --------------------------
	.section	.text._Z10vector_addPdS_S_,"ax",@progbits
	.align	128
        .global         _Z10vector_addPdS_S_
        .type           _Z10vector_addPdS_S_,@function
        .size           _Z10vector_addPdS_S_,(.L_x_4 - _Z10vector_addPdS_S_)
        .other          _Z10vector_addPdS_S_,@"STO_CUDA_ENTRY STV_DEFAULT"
_Z10vector_addPdS_S_:
.text._Z10vector_addPdS_S_:
[----:B------:R-:W-:Y:S01]  /*0000*/  LDC R1, c[0x0][0x37c] ;  /* 0x0000df00ff017b82 */ /* 0x000fe20000000800 */
[----:B------:R-:W0:Y:S07]  /*0010*/  S2R R0, SR_TID.X ;  /* 0x0000000000007919 */ /* 0x000e2e0000002100 */
[----:B------:R-:W0:Y:S01]  /*0020*/  S2UR UR4, SR_CTAID.X ;  /* 0x00000000000479c3 */ /* 0x000e220000002500 */
[----:B------:R-:W1:Y:S07]  /*0030*/  LDCU.64 UR6, c[0x0][0x358] ;  /* 0x00006b00ff0677ac */ /* 0x000e6e0008000a00 */
[----:B------:R-:W0:Y:S08]  /*0040*/  LDC R9, c[0x0][0x360] ;  /* 0x0000d800ff097b82 */ /* 0x000e300000000800 */
[----:B------:R-:W2:Y:S08]  /*0050*/  LDC.64 R2, c[0x0][0x380] ;  /* 0x0000e000ff027b82 */ /* 0x000eb00000000a00 */
[----:B------:R-:W3:Y:S08]  /*0060*/  LDC.64 R4, c[0x0][0x388] ;  /* 0x0000e200ff047b82 */ /* 0x000ef00000000a00 */
[----:B------:R-:W4:Y:S01]  /*0070*/  LDC.64 R6, c[0x0][0x390] ;  /* 0x0000e400ff067b82 */ /* 0x000f220000000a00 */
[----:B0-----:R-:W-:Y:S01]  /*0080*/  IMAD R9, R9, UR4, R0 ;  /* 0x0000000409097c24 */ /* 0x001fe2000f8e0200 */
[----:B------:R-:W-:-:S03]  /*0090*/  UMOV UR4, URZ ;  /* 0x000000ff00047c82 */ /* 0x000fc60008000000 */
[----:B--2---:R-:W-:-:S04]  /*00a0*/  IMAD.WIDE R2, R9, 0x8, R2 ;  /* 0x0000000809027825 */ /* 0x004fc800078e0202 */
[----:B---3--:R-:W-:-:S04]  /*00b0*/  IMAD.WIDE R4, R9, 0x8, R4 ;  /* 0x0000000809047825 */ /* 0x008fc800078e0204 */
[----:B-1--4-:R-:W-:-:S07]  /*00c0*/  IMAD.WIDE R6, R9, 0x8, R6 ;  /* 0x0000000809067825 */ /* 0x012fce00078e0206 */
.L_x_1:
[----:B------:R-:W-:Y:S01]  /*00d0*/  UIADD3 UR4, UPT, UPT, UR4, 0x1, URZ ;  /* 0x0000000104047890 */ /* 0x000fe2000fffe0ff */
[----:B------:R-:W-:-:S03]  /*00e0*/  UMOV UR5, URZ ;  /* 0x000000ff00057c82 */ /* 0x000fc60008000000 */
[----:B-1----:R-:W-:-:S11]  /*00f0*/  UISETP.NE.AND UP1, UPT, UR4, 0xa, UPT ;  /* 0x0000000a0400788c */ /* 0x002fd6000bf25270 */
.L_x_0:
[----:B-1----:R-:W2:Y:S04]  /*0100*/  LDG.E.64 R10, desc[UR6][R4.64] ;  /* 0x00000006040a7981 */ /* 0x002ea8000c1e1b00 */
[----:B------:R-:W3:Y:S01]  /*0110*/  LDG.E.64 R8, desc[UR6][R2.64] ;  /* 0x0000000602087981 */ /* 0x000ee2000c1e1b00 */
[----:B--2---:R-:W-:-:S08]  /*0120*/  DMUL R10, R10, R10 ;  /* 0x0000000a0a0a7228 */ /* 0x004fd00000000000 */
[----:B---3--:R-:W-:-:S07]  /*0130*/  DFMA R10, R8, R8, R10 ;  /* 0x00000008080a722b */ /* 0x008fce000000000a */
[----:B------:R0:W-:Y:S04]  /*0140*/  STG.E.64 desc[UR6][R6.64], R10 ;  /* 0x0000000a06007986 */ /* 0x0001e8000c101b06 */
[----:B------:R-:W2:Y:S04]  /*0150*/  LDG.E.64 R12, desc[UR6][R4.64] ;  /* 0x00000006040c7981 */ /* 0x000ea8000c1e1b00 */
        /* <DEDUP_REMOVED lines=9> */
[----:B0-----:R-:W3:Y:S04]  /*01f0*/  LDG.E.64 R10, desc[UR6][R4.64] ;  /* 0x00000006040a7981 */ /* 0x001ee8000c1e1b00 */
[----:B------:R-:W4:Y:S01]  /*0200*/  LDG.E.64 R8, desc[UR6][R2.64] ;  /* 0x0000000602087981 */ /* 0x000f22000c1e1b00 */
[----:B---3--:R-:W-:-:S08]  /*0210*/  DMUL R10, R10, R10 ;  /* 0x0000000a0a0a7228 */ /* 0x008fd00000000000 */
[----:B----4-:R-:W-:-:S07]  /*0220*/  DFMA R10, R8, R8, R10 ;  /* 0x00000008080a722b */ /* 0x010fce000000000a */
[----:B------:R0:W-:Y:S04]  /*0230*/  STG.E.64 desc[UR6][R6.64], R10 ;  /* 0x0000000a06007986 */ /* 0x0001e8000c101b06 */
[----:B-1----:R-:W3:Y:S04]  /*0240*/  LDG.E.64 R12, desc[UR6][R4.64] ;  /* 0x00000006040c7981 */ /* 0x002ee8000c1e1b00 */
[----:B------:R-:W4:Y:S01]  /*0250*/  LDG.E.64 R8, desc[UR6][R2.64] ;  /* 0x0000000602087981 */ /* 0x000f22000c1e1b00 */
[----:B---3--:R-:W-:-:S08]  /*0260*/  DMUL R12, R12, R12 ;  /* 0x0000000c0c0c7228 */ /* 0x008fd00000000000 */
[----:B----4-:R-:W-:-:S07]  /*0270*/  DFMA R12, R8, R8, R12 ;  /* 0x00000008080c722b */ /* 0x010fce000000000c */
[----:B------:R1:W-:Y:S04]  /*0280*/  STG.E.64 desc[UR6][R6.64], R12 ;  /* 0x0000000c06007986 */ /* 0x0003e8000c101b06 */
[----:B--2---:R-:W2:Y:S04]  /*0290*/  LDG.E.64 R14, desc[UR6][R4.64] ;  /* 0x00000006040e7981 */ /* 0x004ea8000c1e1b00 */
        /* <DEDUP_REMOVED lines=49> */
[----:B0-----:R-:W2:Y:S04]  /*05b0*/  LDG.E.64 R10, desc[UR6][R4.64] ;  /* 0x00000006040a7981 */ /* 0x001ea8000c1e1b00 */
[----:B------:R-:W3:Y:S01]  /*05c0*/  LDG.E.64 R8, desc[UR6][R2.64] ;  /* 0x0000000602087981 */ /* 0x000ee2000c1e1b00 */
[----:B------:R-:W-:-:S04]  /*05d0*/  UIADD3 UR5, UPT, UPT, UR5, 0x10, URZ ;  /* 0x0000001005057890 */ /* 0x000fc8000fffe0ff */
[----:B------:R-:W-:Y:S01]  /*05e0*/  UISETP.NE.AND UP0, UPT, UR5, 0x2710, UPT ;  /* 0x000027100500788c */ /* 0x000fe2000bf05270 */
[----:B--2---:R-:W-:-:S08]  /*05f0*/  DMUL R10, R10, R10 ;  /* 0x0000000a0a0a7228 */ /* 0x004fd00000000000 */
[----:B---3--:R-:W-:-:S07]  /*0600*/  DFMA R10, R8, R8, R10 ;  /* 0x00000008080a722b */ /* 0x008fce000000000a */
[----:B------:R1:W-:Y:S01]  /*0610*/  STG.E.64 desc[UR6][R6.64], R10 ;  /* 0x0000000a06007986 */ /* 0x0003e2000c101b06 */
[----:B------:R-:W-:Y:S05]  /*0620*/  BRA.U UP0, `(.L_x_0) ;  /* 0xfffffff900b47547 */ /* 0x000fea000b83ffff */
[----:B------:R-:W-:Y:S05]  /*0630*/  BRA.U UP1, `(.L_x_1) ;  /* 0xfffffff901a47547 */ /* 0x000fea000b83ffff */
[----:B------:R-:W-:Y:S05]  /*0640*/  EXIT ;  /* 0x000000000000794d */ /* 0x000fea0003800000 */
.L_x_2:
[----:B------:R-:W-:-:S00]  /*0650*/  BRA `(.L_x_2) ;  /* 0xfffffffc00fc7947 */ /* 0x000fc0000383ffff */
[----:B------:R-:W-:-:S00]  /*0660*/  NOP ;  /* 0x0000000000007918 */ /* 0x000fc00000000000 */
        /* <DEDUP_REMOVED lines=9> */
.L_x_4:


//--------------------- .text._Z9addKernelPiPKiS1_ --------------------------
	.section	.text._Z9addKernelPiPKiS1_,"ax",@progbits
	.align	128
        .global         _Z9addKernelPiPKiS1_
        .type           _Z9addKernelPiPKiS1_,@function
        .size           _Z9addKernelPiPKiS1_,(.L_x_5 - _Z9addKernelPiPKiS1_)
        .other          _Z9addKernelPiPKiS1_,@"STO_CUDA_ENTRY STV_DEFAULT"
_Z9addKernelPiPKiS1_:
.text._Z9addKernelPiPKiS1_:
[----:B------:R-:W-:Y:S01]  /*0000*/  LDC R1, c[0x0][0x37c] ;  /* 0x0000df00ff017b82 */ /* 0x000fe20000000800 */
[----:B------:R-:W0:Y:S07]  /*0010*/  S2R R9, SR_TID.X ;  /* 0x0000000000097919 */ /* 0x000e2e0000002100 */
[----:B------:R-:W0:Y:S01]  /*0020*/  LDC.64 R2, c[0x0][0x388] ;  /* 0x0000e200ff027b82 */ /* 0x000e220000000a00 */
[----:B------:R-:W1:Y:S07]  /*0030*/  LDCU.64 UR4, c[0x0][0x358] ;  /* 0x00006b00ff0477ac */ /* 0x000e6e0008000a00 */
[----:B------:R-:W2:Y:S08]  /*0040*/  LDC.64 R4, c[0x0][0x390] ;  /* 0x0000e400ff047b82 */ /* 0x000eb00000000a00 */
[----:B------:R-:W3:Y:S01]  /*0050*/  LDC.64 R6, c[0x0][0x380] ;  /* 0x0000e000ff067b82 */ /* 0x000ee20000000a00 */
[----:B0-----:R-:W-:-:S04]  /*0060*/  IMAD.WIDE.U32 R2, R9, 0x4, R2 ;  /* 0x0000000409027825 */ /* 0x001fc800078e0002 */
[C---:B--2---:R-:W-:Y:S02]  /*0070*/  IMAD.WIDE.U32 R4, R9.reuse, 0x4, R4 ;  /* 0x0000000409047825 */ /* 0x044fe400078e0004 */
[----:B-1----:R-:W2:Y:S04]  /*0080*/  LDG.E R2, desc[UR4][R2.64] ;  /* 0x0000000402027981 */ /* 0x002ea8000c1e1900 */
[----:B------:R-:W2:Y:S01]  /*0090*/  LDG.E R5, desc[UR4][R4.64] ;  /* 0x0000000404057981 */ /* 0x000ea2000c1e1900 */
[----:B---3--:R-:W-:Y:S01]  /*00a0*/  IMAD.WIDE.U32 R6, R9, 0x4, R6 ;  /* 0x0000000409067825 */ /* 0x008fe200078e0006 */
[----:B--2---:R-:W-:-:S05]  /*00b0*/  IADD3 R9, PT, PT, R2, R5, RZ ;  /* 0x0000000502097210 */ /* 0x004fca0007ffe0ff */
[----:B------:R-:W-:Y:S01]  /*00c0*/  STG.E desc[UR4][R6.64], R9 ;  /* 0x0000000906007986 */ /* 0x000fe2000c101904 */
[----:B------:R-:W-:Y:S05]  /*00d0*/  EXIT ;  /* 0x000000000000794d */ /* 0x000fea0003800000 */
.L_x_3:
        /* <DEDUP_REMOVED lines=10> */
.L_x_5:


//--------------------- .nv.shared.reserved.0     --------------------------
	.section	.nv.shared.reserved.0,"aw",@nobits
	.weak		__nv_reservedSMEM_offset_0_alias
	.size		__nv_reservedSMEM_offset_0_alias, 0, 64
	.other		__nv_reservedSMEM_offset_0_alias,@"STO_CUDA_RESERVED_SHARED STV_DEFAULT"
__nv_reservedSMEM_offset_0_alias:
	.zero		0
	.zero		64


//--------------------- .nv.constant0._Z10vector_addPdS_S_ --------------------------
	.section	.nv.constant0._Z10vector_addPdS_S_,"a",@progbits
	.sectionflags	@""
	.align	4
.nv.constant0._Z10vector_addPdS_S_:
	.zero		920


//--------------------- .nv.constant0._Z9addKernelPiPKiS1_ --------------------------
	.section	.nv.constant0._Z9addKernelPiPKiS1_,"a",@progbits
	.sectionflags	@""
	.align	4
.nv.constant0._Z9addKernelPiPKiS1_:
	.zero		920


//--------------------- SYMBOLS --------------------------

	.type		.nv.reservedSmem.offset0,@object
	.size		.nv.reservedSmem.offset0,0x4
